//
// Generated by NVIDIA NVVM Compiler
//
// Compiler Build ID: CL-36424714
// Cuda compilation tools, release 13.0, V13.0.88
// Based on NVVM 20.0.0
//

.version 9.0
.target sm_100
.address_size 64

	// .globl	_Z14InitRandKernelP17curandStateXORWOWj
.global .align 4 .b8 precalc_xorwow_matrix[102400];
.global .align 4 .b8 precalc_xorwow_offset_matrix[102400];
.global .align 4 .b8 mrg32k3aM1[2304];
.global .align 4 .b8 mrg32k3aM2[2304];
.global .align 4 .b8 mrg32k3aM1SubSeq[2016];
.global .align 4 .b8 mrg32k3aM2SubSeq[2016];
.global .align 4 .b8 mrg32k3aM1Seq[2304];
.global .align 4 .b8 mrg32k3aM2Seq[2304];
.const .align 8 .b8 __cr_lgamma_table[72];
.global .align 8 .u64 randStates;

.visible .entry _Z14InitRandKernelP17curandStateXORWOWj(
	.param .u64 .ptr .align 1 _Z14InitRandKernelP17curandStateXORWOWj_param_0,
	.param .u32 _Z14InitRandKernelP17curandStateXORWOWj_param_1
)
{
	.reg .b32 	%r<16>;
	.reg .b64 	%rd<6>;

	ld.param.u64 	%rd1, [_Z14InitRandKernelP17curandStateXORWOWj_param_0];
	ld.param.u32 	%r1, [_Z14InitRandKernelP17curandStateXORWOWj_param_1];
	cvta.to.global.u64 	%rd2, %rd1;
	mov.u32 	%r2, %ctaid.x;
	mov.u32 	%r3, %ntid.x;
	mov.u32 	%r4, %tid.x;
	mad.lo.s32 	%r5, %r2, %r3, %r4;
	add.s32 	%r6, %r1, %r5;
	mul.wide.s32 	%rd3, %r5, 48;
	add.s64 	%rd4, %rd2, %rd3;
	xor.b32  	%r7, %r6, -1429050551;
	mul.lo.s32 	%r8, %r7, 1099087573;
	add.s32 	%r9, %r8, -638133224;
	add.s32 	%r10, %r8, 123456789;
	st.global.v2.u32 	[%rd4], {%r9, %r10};
	xor.b32  	%r11, %r8, 362436069;
	mov.b32 	%r12, -123459836;
	st.global.v2.u32 	[%rd4+8], {%r11, %r12};
	add.s32 	%r13, %r8, 5783321;
	mov.b32 	%r14, -589760388;
	st.global.v2.u32 	[%rd4+16], {%r14, %r13};
	mov.b32 	%r15, 0;
	st.global.v2.u32 	[%rd4+24], {%r15, %r15};
	st.global.u32 	[%rd4+32], %r15;
	mov.b64 	%rd5, 0;
	st.global.u64 	[%rd4+40], %rd5;
	ret;

}


// ===== COMPILED SASS (sm_100) =====

	.target	sm_100

	.elftype	@"ET_EXEC"


//--------------------- .note.nv.tkinfo           --------------------------
	.section	.note.nv.tkinfo,"",@"SHT_NOTE"
	.sectionflags	@"SHF_NOTE_NV_TKINFO"
	.tkinfo
        /*0018*/ 	.word	0x00000002
        /*0030*/ 	.string	""
        /*0030*/ 	.string	"ptxas"
        /*0030*/ 	.string	"Cuda compilation tools, release 13.0, V13.0.88"
        /*0030*/ 	.string	"Build cuda_13.0.r13.0/compiler.36424714_0"
        /*0030*/ 	.string	"-arch sm_100 -m 64 "



//--------------------- .note.nv.cuinfo           --------------------------
	.section	.note.nv.cuinfo,"",@"SHT_NOTE"
	.sectionflags	@"SHF_NOTE_NV_CUINFO"
        /*0018*/ 	.short	0x0002
        /*001a*/ 	.short	0x0064
        /*001c*/ 	.short	0x0082
	.zero		2


//--------------------- .nv.info                  --------------------------
	.section	.nv.info,"",@"SHT_CUDA_INFO"
	.align	4


	//----- nvinfo : EIATTR_REGCOUNT
	.align		4
        /*0000*/ 	.byte	0x04, 0x2f
        /*0002*/ 	.short	(.L_11 - .L_10)
	.align		4
.L_10:
        /*0004*/ 	.word	index@(_Z14InitRandKernelP17curandStateXORWOWj)
        /*0008*/ 	.word	0x0000000c


	//----- nvinfo : EIATTR_FRAME_SIZE
	.align		4
.L_11:
        /*000c*/ 	.byte	0x04, 0x11
        /*000e*/ 	.short	(.L_13 - .L_12)
	.align		4
.L_12:
        /*0010*/ 	.word	index@(_Z14InitRandKernelP17curandStateXORWOWj)
        /*0014*/ 	.word	0x00000000


	//----- nvinfo : EIATTR_MIN_STACK_SIZE
	.align		4
.L_13:
        /*0018*/ 	.byte	0x04, 0x12
        /*001a*/ 	.short	(.L_15 - .L_14)
	.align		4
.L_14:
        /*001c*/ 	.word	index@(_Z14InitRandKernelP17curandStateXORWOWj)
        /*0020*/ 	.word	0x00000000
.L_15:


//--------------------- .nv.compat                --------------------------
	.section	.nv.compat,"",@"SHT_CUDA_COMPAT_INFO"
	.align	4
        /*0000*/ 	.byte	0x02, 0x09, 0x00, 0x00, 0x02, 0x02, 0x01, 0x00, 0x02, 0x05, 0x05, 0x00, 0x03, 0x07, 0x01, 0x01
        /*0010*/ 	.byte	0x02, 0x03, 0x00, 0x00, 0x02, 0x06, 0x01, 0x00, 0x04, 0x0b, 0x08, 0x00, 0x09, 0x00, 0x00, 0x00
        /*0020*/ 	.byte	0x00, 0x00, 0x00, 0x00


//--------------------- .nv.info._Z14InitRandKernelP17curandStateXORWOWj --------------------------
	.section	.nv.info._Z14InitRandKernelP17curandStateXORWOWj,"",@"SHT_CUDA_INFO"
	.sectionflags	@""
	.align	4


	//----- nvinfo : EIATTR_CUDA_API_VERSION
	.align		4
        /*0000*/ 	.byte	0x04, 0x37
        /*0002*/ 	.short	(.L_17 - .L_16)
.L_16:
        /*0004*/ 	.word	0x00000082


	//----- nvinfo : EIATTR_KPARAM_INFO
	.align		4
.L_17:
        /*0008*/ 	.byte	0x04, 0x17
        /*000a*/ 	.short	(.L_19 - .L_18)
.L_18:
        /*000c*/ 	.word	0x00000000
        /*0010*/ 	.short	0x0001
        /*0012*/ 	.short	0x0008
        /*0014*/ 	.byte	0x00, 0xf0, 0x11, 0x00


	//----- nvinfo : EIATTR_KPARAM_INFO
	.align		4
.L_19:
        /*0018*/ 	.byte	0x04, 0x17
        /*001a*/ 	.short	(.L_21 - .L_20)
.L_20:
        /*001c*/ 	.word	0x00000000
        /*0020*/ 	.short	0x0000
        /*0022*/ 	.short	0x0000
        /*0024*/ 	.byte	0x00, 0xf5, 0x21, 0x00


	//----- nvinfo : EIATTR_SPARSE_MMA_MASK
	.align		4
.L_21:
        /*0028*/ 	.byte	0x03, 0x50
        /*002a*/ 	.short	0x0000


	//----- nvinfo : EIATTR_MAXREG_COUNT
	.align		4
        /*002c*/ 	.byte	0x03, 0x1b
        /*002e*/ 	.short	0x00ff


	//----- nvinfo : EIATTR_MERCURY_ISA_VERSION
	.align		4
        /*0030*/ 	.byte	0x03, 0x5f
        /*0032*/ 	.short	0x0101


	//----- nvinfo : EIATTR_VRC_CTA_INIT_COUNT
	.align		4
        /*0034*/ 	.byte	0x02, 0x4a
	.zero		1
	.zero		1


	//----- nvinfo : EIATTR_EXIT_INSTR_OFFSETS
	.align		4
        /*0038*/ 	.byte	0x04, 0x1c
        /*003a*/ 	.short	(.L_23 - .L_22)


	//   ....[0]....
.L_22:
        /*003c*/ 	.word	0x00000180


	//----- nvinfo : EIATTR_CBANK_PARAM_SIZE
	.align		4
.L_23:
        /*0040*/ 	.byte	0x03, 0x19
        /*0042*/ 	.short	0x000c


	//----- nvinfo : EIATTR_PARAM_CBANK
	.align		4
        /*0044*/ 	.byte	0x04, 0x0a
        /*0046*/ 	.short	(.L_25 - .L_24)
	.align		4
.L_24:
        /*0048*/ 	.word	index@(.nv.constant0._Z14InitRandKernelP17curandStateXORWOWj)
        /*004c*/ 	.short	0x0380
        /*004e*/ 	.short	0x000c


	//----- nvinfo : EIATTR_SW_WAR
	.align		4
.L_25:
        /*0050*/ 	.byte	0x04, 0x36
        /*0052*/ 	.short	(.L_27 - .L_26)
.L_26:
        /*0054*/ 	.word	0x00000008
.L_27:


//--------------------- .nv.callgraph             --------------------------
	.section	.nv.callgraph,"",@"SHT_CUDA_CALLGRAPH"
	.align	4
	.sectionentsize	8
	.align		4
        /*0000*/ 	.word	0x00000000
	.align		4
        /*0004*/ 	.word	0xffffffff
	.align		4
        /*0008*/ 	.word	0x00000000
	.align		4
        /*000c*/ 	.word	0xfffffffe
	.align		4
        /*0010*/ 	.word	0x00000000
	.align		4
        /*0014*/ 	.word	0xfffffffd
	.align		4
        /*0018*/ 	.word	0x00000000
	.align		4
        /*001c*/ 	.word	0xfffffffc


//--------------------- .nv.constant4             --------------------------
	.section	.nv.constant4,"a",@progbits
	.align	8
	.align		8
.nv.constant4:
        /*0000*/ 	.dword	precalc_xorwow_matrix
	.align		8
        /*0008*/ 	.dword	precalc_xorwow_offset_matrix
	.align		8
        /*0010*/ 	.dword	mrg32k3aM1
	.align		8
        /*0018*/ 	.dword	mrg32k3aM2
	.align		8
        /*0020*/ 	.dword	mrg32k3aM1SubSeq
	.align		8
        /*0028*/ 	.dword	mrg32k3aM2SubSeq
	.align		8
        /*0030*/ 	.dword	mrg32k3aM1Seq
	.align		8
        /*0038*/ 	.dword	mrg32k3aM2Seq
	.align		8
        /*0040*/ 	.dword	randStates


//--------------------- .nv.constant3             --------------------------
	.section	.nv.constant3,"a",@progbits
	.align	8
.nv.constant3:
	.type		__cr_lgamma_table,@object
	.size		__cr_lgamma_table,(.L_8 - __cr_lgamma_table)
__cr_lgamma_table:
        /*0000*/ 	.byte	0x00, 0x00, 0x00, 0x00, 0x00, 0x00, 0x00, 0x00, 0x00, 0x00, 0x00, 0x00, 0x00, 0x00, 0x00, 0x00
        /*0010*/ 	.byte	0xef, 0x39, 0xfa, 0xfe, 0x42, 0x2e, 0xe6, 0x3f, 0x02, 0x20, 0x2a, 0xfa, 0x0b, 0xab, 0xfc, 0x3f
        /*0020*/ 	.byte	0xf9, 0x2c, 0x92, 0x7c, 0xa7, 0x6c, 0x09, 0x40, 0xc9, 0x79, 0x44, 0x3c, 0x64, 0x26, 0x13, 0x40
        /*0030*/ 	.byte	0xca, 0x01, 0xcf, 0x3a, 0x27, 0x51, 0x1a, 0x40, 0x30, 0xcc, 0x2d, 0xf3, 0xe1, 0x0c, 0x21, 0x40
        /*0040*/ 	.byte	0x0d, 0xb7, 0xfc, 0x82, 0x8e, 0x35, 0x25, 0x40
.L_8:


//--------------------- .text._Z14InitRandKernelP17curandStateXORWOWj --------------------------
	.section	.text._Z14InitRandKernelP17curandStateXORWOWj,"ax",@progbits
	.align	128
        .global         _Z14InitRandKernelP17curandStateXORWOWj
        .type           _Z14InitRandKernelP17curandStateXORWOWj,@function
        .size           _Z14InitRandKernelP17curandStateXORWOWj,(.L_x_1 - _Z14InitRandKernelP17curandStateXORWOWj)
        .other          _Z14InitRandKernelP17curandStateXORWOWj,@"STO_CUDA_ENTRY STV_DEFAULT"
_Z14InitRandKernelP17curandStateXORWOWj:
.text._Z14InitRandKernelP17curandStateXORWOWj:
[----:B------:R-:W-:Y:S01]  /*0000*/  LDC R1, c[0x0][0x37c] ;  /* 0x0000df00ff017b82 */ /* 0x000fe20000000800 */
[----:B------:R-:W0:Y:S07]  /*0010*/  S2R R0, SR_TID.X ;  /* 0x0000000000007919 */ /* 0x000e2e0000002100 */
[----:B------:R-:W0:Y:S01]  /*0020*/  S2UR UR4, SR_CTAID.X ;  /* 0x00000000000479c3 */ /* 0x000e220000002500 */
[----:B------:R-:W1:Y:S01]  /*0030*/  LDCU UR5, c[0x0][0x388] ;  /* 0x00007100ff0577ac */ /* 0x000e620008000800 */
[----:B------:R-:W-:-:S02]  /*0040*/  HFMA2 R8, -RZ, RZ, -310, -36736 ;  /* 0xdcd8f87cff087431 */ /* 0x000fc400000001ff */
[----:B------:R-:W-:-:S04]  /*0050*/  IMAD.MOV.U32 R7, RZ, RZ, -0x75bd8fc ;  /* 0xf8a42704ff077424 */ /* 0x000fc800078e00ff */
[----:B------:R-:W0:Y:S08]  /*0060*/  LDC R5, c[0x0][0x360] ;  /* 0x0000d800ff057b82 */ /* 0x000e300000000800 */
[----:B------:R-:W2:Y:S01]  /*0070*/  LDC.64 R2, c[0x0][0x380] ;  /* 0x0000e000ff027b82 */ /* 0x000ea20000000a00 */
[----:B0-----:R-:W-:-:S05]  /*0080*/  IMAD R5, R5, UR4, R0 ;  /* 0x0000000405057c24 */ /* 0x001fca000f8e0200 */
[C---:B-1----:R-:W-:Y:S01]  /*0090*/  IADD3 R0, PT, PT, R5.reuse, UR5, RZ ;  /* 0x0000000505007c10 */ /* 0x042fe2000fffe0ff */
[----:B------:R-:W0:Y:S01]  /*00a0*/  LDCU.64 UR4, c[0x0][0x358] ;  /* 0x00006b00ff0477ac */ /* 0x000e220008000a00 */
[----:B--2---:R-:W-:Y:S02]  /*00b0*/  IMAD.WIDE R2, R5, 0x30, R2 ;  /* 0x0000003005027825 */ /* 0x004fe400078e0202 */
[----:B------:R-:W-:-:S05]  /*00c0*/  LOP3.LUT R0, R0, 0xaad26b49, RZ, 0x3c, !PT ;  /* 0xaad26b4900007812 */ /* 0x000fca00078e3cff */
[----:B------:R-:W-:-:S04]  /*00d0*/  IMAD R0, R0, 0x4182bed5, RZ ;  /* 0x4182bed500007824 */ /* 0x000fc800078e02ff */
[C---:B------:R-:W-:Y:S01]  /*00e0*/  VIADD R9, R0.reuse, 0x583f19 ;  /* 0x00583f1900097836 */ /* 0x040fe20000000000 */
[C---:B------:R-:W-:Y:S02]  /*00f0*/  IADD3 R4, PT, PT, R0.reuse, -0x260923e8, RZ ;  /* 0xd9f6dc1800047810 */ /* 0x040fe40007ffe0ff */
[C---:B------:R-:W-:Y:S02]  /*0100*/  IADD3 R5, PT, PT, R0.reuse, 0x75bcd15, RZ ;  /* 0x075bcd1500057810 */ /* 0x040fe40007ffe0ff */
[----:B------:R-:W-:Y:S01]  /*0110*/  LOP3.LUT R6, R0, 0x159a55e5, RZ, 0x3c, !PT ;  /* 0x159a55e500067812 */ /* 0x000fe200078e3cff */
[----:B0-----:R-:W-:Y:S04]  /*0120*/  STG.E.64 desc[UR4][R2.64+0x18], RZ ;  /* 0x000018ff02007986 */ /* 0x001fe8000c101b04 */
[----:B------:R-:W-:Y:S04]  /*0130*/  STG.E.64 desc[UR4][R2.64], R4 ;  /* 0x0000000402007986 */ /* 0x000fe8000c101b04 */
[----:B------:R-:W-:Y:S04]  /*0140*/  STG.E.64 desc[UR4][R2.64+0x8], R6 ;  /* 0x0000080602007986 */ /* 0x000fe8000c101b04 */
[----:B------:R-:W-:Y:S04]  /*0150*/  STG.E desc[UR4][R2.64+0x20], RZ ;  /* 0x000020ff02007986 */ /* 0x000fe8000c101904 */
[----:B------:R-:W-:Y:S04]  /*0160*/  STG.E.64 desc[UR4][R2.64+0x28], RZ ;  /* 0x000028ff02007986 */ /* 0x000fe8000c101b04 */
[----:B------:R-:W-:Y:S01]  /*0170*/  STG.E.64 desc[UR4][R2.64+0x10], R8 ;  /* 0x0000100802007986 */ /* 0x000fe2000c101b04 */
[----:B------:R-:W-:Y:S05]  /*0180*/  EXIT ;  /* 0x000000000000794d */ /* 0x000fea0003800000 */
.L_x_0:
[----:B------:R-:W-:-:S00]  /*0190*/  BRA `(.L_x_0) ;  /* 0xfffffffc00fc7947 */ /* 0x000fc0000383ffff */
[----:B------:R-:W-:-:S00]  /*01a0*/  NOP ;  /* 0x0000000000007918 */ /* 0x000fc00000000000 */
        /* <DEDUP_REMOVED lines=13> */
.L_x_1:


//--------------------- .nv.global.init           --------------------------
	.section	.nv.global.init,"aw",@progbits
	.align	4
.nv.global.init:
	.type		mrg32k3aM1SubSeq,@object
	.size		mrg32k3aM1SubSeq,(mrg32k3aM2SubSeq - mrg32k3aM1SubSeq)
mrg32k3aM1SubSeq:
        /*0000*/ 	.byte	0x0b, 0xcc, 0xee, 0x04, 0x73, 0x29, 0x8b, 0x6f, 0xf6, 0x53, 0x03, 0xf6, 0x23, 0xf6, 0xea, 0xda
        /* <DEDUP_REMOVED lines=125> */
	.type		mrg32k3aM2SubSeq,@object
	.size		mrg32k3aM2SubSeq,(mrg32k3aM1 - mrg32k3aM2SubSeq)
mrg32k3aM2SubSeq:
        /* <DEDUP_REMOVED lines=126> */
	.type		mrg32k3aM1,@object
	.size		mrg32k3aM1,(mrg32k3aM1Seq - mrg32k3aM1)
mrg32k3aM1:
        /* <DEDUP_REMOVED lines=144> */
	.type		mrg32k3aM1Seq,@object
	.size		mrg32k3aM1Seq,(mrg32k3aM2 - mrg32k3aM1Seq)
mrg32k3aM1Seq:
        /* <DEDUP_REMOVED lines=144> */
	.type		mrg32k3aM2,@object
	.size		mrg32k3aM2,(mrg32k3aM2Seq - mrg32k3aM2)
mrg32k3aM2:
        /* <DEDUP_REMOVED lines=144> */
	.type		mrg32k3aM2Seq,@object
	.size		mrg32k3aM2Seq,(precalc_xorwow_matrix - mrg32k3aM2Seq)
mrg32k3aM2Seq:
        /* <DEDUP_REMOVED lines=144> */
	.type		precalc_xorwow_matrix,@object
	.size		precalc_xorwow_matrix,(precalc_xorwow_offset_matrix - precalc_xorwow_matrix)
precalc_xorwow_matrix:
        /* <DEDUP_REMOVED lines=6400> */
	.type		precalc_xorwow_offset_matrix,@object
	.size		precalc_xorwow_offset_matrix,(.L_1 - precalc_xorwow_offset_matrix)
precalc_xorwow_offset_matrix:
        /* <DEDUP_REMOVED lines=6400> */
.L_1:


//--------------------- .nv.shared.reserved.0     --------------------------
	.section	.nv.shared.reserved.0,"aw",@nobits
	.weak		__nv_reservedSMEM_offset_0_alias
	.size		__nv_reservedSMEM_offset_0_alias, 0, 64
	.other		__nv_reservedSMEM_offset_0_alias,@"STO_CUDA_RESERVED_SHARED STV_DEFAULT"
__nv_reservedSMEM_offset_0_alias:
	.zero		0
	.zero		64


//--------------------- .nv.global                --------------------------
	.section	.nv.global,"aw",@nobits
	.align	8
.nv.global:
	.type		randStates,@object
	.size		randStates,(.L_9 - randStates)
randStates:
	.zero		8
.L_9:


//--------------------- .nv.constant0._Z14InitRandKernelP17curandStateXORWOWj --------------------------
	.section	.nv.constant0._Z14InitRandKernelP17curandStateXORWOWj,"a",@progbits
	.sectionflags	@""
	.align	4
.nv.constant0._Z14InitRandKernelP17curandStateXORWOWj:
	.zero		908


//--------------------- SYMBOLS --------------------------

	.type		.nv.reservedSmem.offset0,@object
	.size		.nv.reservedSmem.offset0,0x4
